	.headerflags	@"EF_CUDA_TEXMODE_UNIFIED EF_CUDA_64BIT_ADDRESS EF_CUDA_ACCELERATORS EF_CUDA_SM90 EF_CUDA_VIRTUAL_SM(EF_CUDA_SM90)"
	.elftype	@"ET_EXEC"


//--------------------- .nv.info                  --------------------------
	.section	.nv.info,"",@"SHT_CUDA_INFO"
	.align	4


	//----- nvinfo : EIATTR_REGCOUNT
	.align		4
        /*0000*/ 	.byte	0x04, 0x2f
        /*0002*/ 	.short	(.L_1 - .L_0)
	.align		4
.L_0:
        /*0004*/ 	.word	index@(triton_poi_fused_convolution_leaky_relu_8)
        /*0008*/ 	.word	0x0000000e


	//----- nvinfo : EIATTR_MIN_STACK_SIZE
	.align		4
.L_1:
        /*000c*/ 	.byte	0x04, 0x12
        /*000e*/ 	.short	(.L_3 - .L_2)
	.align		4
.L_2:
        /*0010*/ 	.word	index@(triton_poi_fused_convolution_leaky_relu_8)
        /*0014*/ 	.word	0x00000000


	//----- nvinfo : EIATTR_FRAME_SIZE
	.align		4
.L_3:
        /*0018*/ 	.byte	0x04, 0x11
        /*001a*/ 	.short	(.L_5 - .L_4)
	.align		4
.L_4:
        /*001c*/ 	.word	index@(triton_poi_fused_convolution_leaky_relu_8)
        /*0020*/ 	.word	0x00000000


	//----- nvinfo : EIATTR_MIN_STACK_SIZE
	.align		4
.L_5:
        /*0024*/ 	.byte	0x04, 0x12
        /*0026*/ 	.short	(.L_7 - .L_6)
	.align		4
.L_6:
        /*0028*/ 	.word	index@(triton_poi_fused_convolution_leaky_relu_8)
        /*002c*/ 	.word	0x00000000
.L_7:


//--------------------- .nv.info.triton_poi_fused_convolution_leaky_relu_8 --------------------------
	.section	.nv.info.triton_poi_fused_convolution_leaky_relu_8,"",@"SHT_CUDA_INFO"
	.sectionflags	@""
	.align	4


	//----- nvinfo : EIATTR_CUDA_API_VERSION
	.align		4
        /*0000*/ 	.byte	0x04, 0x37
        /*0002*/ 	.short	(.L_9 - .L_8)
.L_8:
        /*0004*/ 	.word	0x0000007c


	//----- nvinfo : EIATTR_KPARAM_INFO
	.align		4
.L_9:
        /*0008*/ 	.byte	0x04, 0x17
        /*000a*/ 	.short	(.L_11 - .L_10)
.L_10:
        /*000c*/ 	.word	0x00000000
        /*0010*/ 	.short	0x0003
        /*0012*/ 	.short	0x0018
        /*0014*/ 	.byte	0x00, 0xf0, 0x11, 0x00


	//----- nvinfo : EIATTR_KPARAM_INFO
	.align		4
.L_11:
        /*0018*/ 	.byte	0x04, 0x17
        /*001a*/ 	.short	(.L_13 - .L_12)
.L_12:
        /*001c*/ 	.word	0x00000000
        /*0020*/ 	.short	0x0002
        /*0022*/ 	.short	0x0010
        /*0024*/ 	.byte	0x00, 0xf4, 0x21, 0x00


	//----- nvinfo : EIATTR_KPARAM_INFO
	.align		4
.L_13:
        /*0028*/ 	.byte	0x04, 0x17
        /*002a*/ 	.short	(.L_15 - .L_14)
.L_14:
        /*002c*/ 	.word	0x00000000
        /*0030*/ 	.short	0x0001
        /*0032*/ 	.short	0x0008
        /*0034*/ 	.byte	0x00, 0xf4, 0x21, 0x00


	//----- nvinfo : EIATTR_KPARAM_INFO
	.align		4
.L_15:
        /*0038*/ 	.byte	0x04, 0x17
        /*003a*/ 	.short	(.L_17 - .L_16)
.L_16:
        /*003c*/ 	.word	0x00000000
        /*0040*/ 	.short	0x0000
        /*0042*/ 	.short	0x0000
        /*0044*/ 	.byte	0x00, 0xf4, 0x21, 0x00


	//----- nvinfo : EIATTR_SPARSE_MMA_MASK
	.align		4
.L_17:
        /*0048*/ 	.byte	0x03, 0x50
        /*004a*/ 	.short	0x0000


	//----- nvinfo : EIATTR_MAXREG_COUNT
	.align		4
        /*004c*/ 	.byte	0x03, 0x1b
        /*004e*/ 	.short	0x00ff


	//----- nvinfo : EIATTR_EXIT_INSTR_OFFSETS
	.align		4
        /*0050*/ 	.byte	0x04, 0x1c
        /*0052*/ 	.short	(.L_19 - .L_18)


	//   ....[0]....
.L_18:
        /*0054*/ 	.word	0x000001e0


	//   ....[1]....
        /*0058*/ 	.word	0x00000200


	//----- nvinfo : EIATTR_REQNTID
	.align		4
.L_19:
        /*005c*/ 	.byte	0x04, 0x10
        /*005e*/ 	.short	(.L_21 - .L_20)
.L_20:
        /*0060*/ 	.word	0x00000080
        /*0064*/ 	.word	0x00000001
        /*0068*/ 	.word	0x00000001


	//----- nvinfo : EIATTR_CBANK_PARAM_SIZE
	.align		4
.L_21:
        /*006c*/ 	.byte	0x03, 0x19
        /*006e*/ 	.short	0x001c


	//----- nvinfo : EIATTR_PARAM_CBANK
	.align		4
        /*0070*/ 	.byte	0x04, 0x0a
        /*0072*/ 	.short	(.L_23 - .L_22)
	.align		4
.L_22:
        /*0074*/ 	.word	index@(.nv.constant0.triton_poi_fused_convolution_leaky_relu_8)
        /*0078*/ 	.short	0x0210
        /*007a*/ 	.short	0x001c


	//----- nvinfo : EIATTR_SW_WAR
	.align		4
.L_23:
        /*007c*/ 	.byte	0x04, 0x36
        /*007e*/ 	.short	(.L_25 - .L_24)
.L_24:
        /*0080*/ 	.word	0x00000008
.L_25:


//--------------------- .nv.callgraph             --------------------------
	.section	.nv.callgraph,"",@"SHT_CUDA_CALLGRAPH"
	.align	4
	.sectionentsize	8
	.align		4
        /*0000*/ 	.word	0x00000000
	.align		4
        /*0004*/ 	.word	0xffffffff
	.align		4
        /*0008*/ 	.word	0x00000000
	.align		4
        /*000c*/ 	.word	0xfffffffe
	.align		4
        /*0010*/ 	.word	0x00000000
	.align		4
        /*0014*/ 	.word	0xfffffffd
	.align		4
        /*0018*/ 	.word	0x00000000
	.align		4
        /*001c*/ 	.word	0xfffffffc


//--------------------- .text.triton_poi_fused_convolution_leaky_relu_8 --------------------------
	.section	.text.triton_poi_fused_convolution_leaky_relu_8,"ax",@progbits
	.align	128
        .global         triton_poi_fused_convolution_leaky_relu_8
        .type           triton_poi_fused_convolution_leaky_relu_8,@function
        .size           triton_poi_fused_convolution_leaky_relu_8,(.L_x_1 - triton_poi_fused_convolution_leaky_relu_8)
        .other          triton_poi_fused_convolution_leaky_relu_8,@"STO_CUDA_ENTRY STV_DEFAULT"
triton_poi_fused_convolution_leaky_relu_8:
.text.triton_poi_fused_convolution_leaky_relu_8:
[----:B------:R-:W0:Y:S02]  /*0000*/  LDC R1, c[0x0][0x28] ;  /* 0x00000a00ff017b82 */ /* 0x000e240000000800 */
[----:B------:R-:W1:Y:S01]  /*0010*/  S2R R0, SR_TID.X ;  /* 0x0000000000007919 */ /* 0x000e620000002100 */
[----:B------:R-:W2:Y:S01]  /*0020*/  LDC.64 R4, c[0x0][0x218] ;  /* 0x00008600ff047b82 */ /* 0x000ea20000000a00 */
[----:B------:R-:W-:Y:S01]  /*0030*/  ULDC.64 UR4, c[0x0][0x208] ;  /* 0x0000820000047ab9 */ /* 0x000fe20000000a00 */
[----:B------:R-:W-:Y:S01]  /*0040*/  ULDC.64 UR6, c[0x0][0x220] ;  /* 0x0000880000067ab9 */ /* 0x000fe20000000a00 */
[----:B------:R-:W3:Y:S01]  /*0050*/  S2R R7, SR_CTAID.X ;  /* 0x0000000000077919 */ /* 0x000ee20000002500 */
[----:B-1----:R-:W-:Y:S02]  /*0060*/  LOP3.LUT R0, R0, 0x7f, RZ, 0xc0, !PT ;  /* 0x0000007f00007812 */ /* 0x002fe400078ec0ff */
[----:B---3--:R-:W-:-:S03]  /*0070*/  SHF.R.S32.HI R2, RZ, 0x18, R7 ;  /* 0x00000018ff027819 */ /* 0x008fc60000011407 */
[----:B------:R-:W-:Y:S01]  /*0080*/  IMAD R7, R7, 0x80, R0 ;  /* 0x0000008007077824 */ /* 0x000fe200078e0200 */
[----:B------:R-:W-:Y:S02]  /*0090*/  SGXT R0, R2, 0x1 ;  /* 0x000000010200781a */ /* 0x000fe40000000200 */
[----:B------:R-:W1:Y:S02]  /*00a0*/  LDC.64 R2, c[0x0][0x210] ;  /* 0x00008400ff027b82 */ /* 0x000e640000000a00 */
[----:B------:R-:W-:Y:S02]  /*00b0*/  ISETP.GE.AND P1, PT, R7, 0x300, PT ;  /* 0x000003000700780c */ /* 0x000fe40003f26270 */
[----:B------:R-:W-:-:S04]  /*00c0*/  LEA.HI R0, R0, R7, RZ, 0x6 ;  /* 0x0000000700007211 */ /* 0x000fc800078f30ff */
[----:B------:R-:W-:-:S05]  /*00d0*/  SHF.R.S32.HI R0, RZ, 0x6, R0 ;  /* 0x00000006ff007819 */ /* 0x000fca0000011400 */
[----:B------:R-:W-:-:S05]  /*00e0*/  IMAD.HI R6, R0, 0x55555556, RZ ;  /* 0x5555555600067827 */ /* 0x000fca00078e02ff */
[----:B------:R-:W-:-:S05]  /*00f0*/  LEA.HI R9, R6, R6, RZ, 0x1 ;  /* 0x0000000606097211 */ /* 0x000fca00078f08ff */
[----:B------:R-:W-:Y:S02]  /*0100*/  IMAD R9, R9, -0x3, R0 ;  /* 0xfffffffd09097824 */ /* 0x000fe400078e0200 */
[----:B------:R-:W-:Y:S02]  /*0110*/  IMAD.MOV.U32 R0, RZ, RZ, RZ ;  /* 0x000000ffff007224 */ /* 0x000fe400078e00ff */
[----:B--2---:R-:W-:-:S04]  /*0120*/  IMAD.WIDE R4, R9, 0x4, R4 ;  /* 0x0000000409047825 */ /* 0x004fc800078e0204 */
[----:B------:R-:W-:Y:S02]  /*0130*/  IMAD.MOV.U32 R9, RZ, RZ, RZ ;  /* 0x000000ffff097224 */ /* 0x000fe400078e00ff */
[----:B-1----:R-:W-:-:S04]  /*0140*/  IMAD.WIDE R2, R7, 0x4, R2 ;  /* 0x0000000407027825 */ /* 0x002fc800078e0202 */
[----:B------:R-:W2:Y:S04]  /*0150*/  @!P1 LDG.E.EL R9, desc[UR4][R4.64] ;  /* 0x0000000404099981 */ /* 0x000ea8000c2e1900 */
[----:B------:R-:W2:Y:S01]  /*0160*/  @!P1 LDG.E R0, desc[UR4][R2.64] ;  /* 0x0000000402009981 */ /* 0x000ea2000c1e1900 */
[----:B------:R-:W-:-:S04]  /*0170*/  IADD3 R6, P2, R7, UR6, RZ ;  /* 0x0000000607067c10 */ /* 0x000fc8000ff5e0ff */
[----:B------:R-:W-:Y:S02]  /*0180*/  LEA.HI.X.SX32 R7, R7, UR7, 0x1, P2 ;  /* 0x0000000707077c11 */ /* 0x000fe400090f0eff */
[----:B--2---:R-:W-:-:S04]  /*0190*/  FSETP.GT.AND P0, PT, R0, -R9, PT ;  /* 0x800000090000720b */ /* 0x004fc80003f04000 */
[----:B------:R-:W-:Y:S01]  /*01a0*/  SEL R11, RZ, 0x1, !P0 ;  /* 0x00000001ff0b7807 */ /* 0x000fe20004000000 */
[----:B------:R-:W-:-:S04]  /*01b0*/  FADD R9, R9, R0 ;  /* 0x0000000009097221 */ /* 0x000fc80000000000 */
[----:B------:R1:W-:Y:S04]  /*01c0*/  @!P1 STG.E.U8 desc[UR4][R6.64], R11 ;  /* 0x0000000b06009986 */ /* 0x0003e8000c101104 */
[----:B------:R-:W-:Y:S01]  /*01d0*/  @!P0 FMUL R9, R9, 0.10000000149011611938 ;  /* 0x3dcccccd09098820 */ /* 0x000fe20000400000 */
[----:B------:R-:W-:Y:S06]  /*01e0*/  @P1 EXIT ;  /* 0x000000000000194d */ /* 0x000fec0003800000 */
[----:B------:R-:W-:Y:S01]  /*01f0*/  STG.E desc[UR4][R2.64], R9 ;  /* 0x0000000902007986 */ /* 0x000fe2000c101904 */
[----:B------:R-:W-:Y:S05]  /*0200*/  EXIT ;  /* 0x000000000000794d */ /* 0x000fea0003800000 */
.L_x_0:
[----:B------:R-:W-:-:S00]  /*0210*/  BRA `(.L_x_0) ;  /* 0xfffffffc00fc7947 */ /* 0x000fc0000383ffff */
[----:B------:R-:W-:-:S00]  /*0220*/  NOP ;  /* 0x0000000000007918 */ /* 0x000fc00000000000 */
        /* <DEDUP_REMOVED lines=13> */
.L_x_1:


//--------------------- .nv.constant0.triton_poi_fused_convolution_leaky_relu_8 --------------------------
	.section	.nv.constant0.triton_poi_fused_convolution_leaky_relu_8,"a",@progbits
	.sectionflags	@""
	.align	4
.nv.constant0.triton_poi_fused_convolution_leaky_relu_8:
	.zero		556
